	.headerflags	@"EF_CUDA_TEXMODE_UNIFIED EF_CUDA_64BIT_ADDRESS EF_CUDA_SM86 EF_CUDA_VIRTUAL_SM(EF_CUDA_SM86)"
	.elftype	@"ET_EXEC"


//--------------------- .nv.info                  --------------------------
	.section	.nv.info,"",@"SHT_CUDA_INFO"
	.align	4


	//----- nvinfo : EIATTR_REGCOUNT
	.align		4
        /*0000*/ 	.byte	0x04, 0x2f
        /*0002*/ 	.short	(.L_1 - .L_0)
	.align		4
.L_0:
        /*0004*/ 	.word	index@(triton_poi_fused__to_copy_1)
        /*0008*/ 	.word	0x00000008


	//----- nvinfo : EIATTR_MIN_STACK_SIZE
	.align		4
.L_1:
        /*000c*/ 	.byte	0x04, 0x12
        /*000e*/ 	.short	(.L_3 - .L_2)
	.align		4
.L_2:
        /*0010*/ 	.word	index@(triton_poi_fused__to_copy_1)
        /*0014*/ 	.word	0x00000000


	//----- nvinfo : EIATTR_FRAME_SIZE
	.align		4
.L_3:
        /*0018*/ 	.byte	0x04, 0x11
        /*001a*/ 	.short	(.L_5 - .L_4)
	.align		4
.L_4:
        /*001c*/ 	.word	index@(triton_poi_fused__to_copy_1)
        /*0020*/ 	.word	0x00000000


	//----- nvinfo : EIATTR_MIN_STACK_SIZE
	.align		4
.L_5:
        /*0024*/ 	.byte	0x04, 0x12
        /*0026*/ 	.short	(.L_7 - .L_6)
	.align		4
.L_6:
        /*0028*/ 	.word	index@(triton_poi_fused__to_copy_1)
        /*002c*/ 	.word	0x00000000
.L_7:


//--------------------- .nv.info.triton_poi_fused__to_copy_1 --------------------------
	.section	.nv.info.triton_poi_fused__to_copy_1,"",@"SHT_CUDA_INFO"
	.sectionflags	@""
	.align	4


	//----- nvinfo : EIATTR_CUDA_API_VERSION
	.align		4
        /*0000*/ 	.byte	0x04, 0x37
        /*0002*/ 	.short	(.L_9 - .L_8)
.L_8:
        /*0004*/ 	.word	0x0000007c


	//----- nvinfo : EIATTR_SW2861232_WAR
	.align		4
.L_9:
        /*0008*/ 	.byte	0x01, 0x35
	.zero		2


	//----- nvinfo : EIATTR_PARAM_CBANK
	.align		4
        /*000c*/ 	.byte	0x04, 0x0a
        /*000e*/ 	.short	(.L_11 - .L_10)
	.align		4
.L_10:
        /*0010*/ 	.word	index@(.nv.constant0.triton_poi_fused__to_copy_1)
        /*0014*/ 	.short	0x0160
        /*0016*/ 	.short	0x0020


	//----- nvinfo : EIATTR_CBANK_PARAM_SIZE
	.align		4
.L_11:
        /*0018*/ 	.byte	0x03, 0x19
        /*001a*/ 	.short	0x0020


	//----- nvinfo : EIATTR_KPARAM_INFO
	.align		4
        /*001c*/ 	.byte	0x04, 0x17
        /*001e*/ 	.short	(.L_13 - .L_12)
.L_12:
        /*0020*/ 	.word	0x00000000
        /*0024*/ 	.short	0x0003
        /*0026*/ 	.short	0x0018
        /*0028*/ 	.byte	0x00, 0xf4, 0x21, 0x00


	//----- nvinfo : EIATTR_KPARAM_INFO
	.align		4
.L_13:
        /*002c*/ 	.byte	0x04, 0x17
        /*002e*/ 	.short	(.L_15 - .L_14)
.L_14:
        /*0030*/ 	.word	0x00000000
        /*0034*/ 	.short	0x0002
        /*0036*/ 	.short	0x0010
        /*0038*/ 	.byte	0x00, 0xf0, 0x11, 0x00


	//----- nvinfo : EIATTR_KPARAM_INFO
	.align		4
.L_15:
        /*003c*/ 	.byte	0x04, 0x17
        /*003e*/ 	.short	(.L_17 - .L_16)
.L_16:
        /*0040*/ 	.word	0x00000000
        /*0044*/ 	.short	0x0001
        /*0046*/ 	.short	0x0008
        /*0048*/ 	.byte	0x00, 0xf4, 0x21, 0x00


	//----- nvinfo : EIATTR_KPARAM_INFO
	.align		4
.L_17:
        /*004c*/ 	.byte	0x04, 0x17
        /*004e*/ 	.short	(.L_19 - .L_18)
.L_18:
        /*0050*/ 	.word	0x00000000
        /*0054*/ 	.short	0x0000
        /*0056*/ 	.short	0x0000
        /*0058*/ 	.byte	0x00, 0xf4, 0x21, 0x00


	//----- nvinfo : EIATTR_MAXREG_COUNT
	.align		4
.L_19:
        /*005c*/ 	.byte	0x03, 0x1b
        /*005e*/ 	.short	0x00ff


	//----- nvinfo : EIATTR_EXIT_INSTR_OFFSETS
	.align		4
        /*0060*/ 	.byte	0x04, 0x1c
        /*0062*/ 	.short	(.L_21 - .L_20)


	//   ....[0]....
.L_20:
        /*0064*/ 	.word	0x00000120


	//   ....[1]....
        /*0068*/ 	.word	0x00000140


	//----- nvinfo : EIATTR_REQNTID
	.align		4
.L_21:
        /*006c*/ 	.byte	0x04, 0x10
        /*006e*/ 	.short	(.L_23 - .L_22)
.L_22:
        /*0070*/ 	.word	0x00000080
        /*0074*/ 	.word	0x00000001
        /*0078*/ 	.word	0x00000001


	//----- nvinfo : EIATTR_CRS_STACK_SIZE
	.align		4
.L_23:
        /*007c*/ 	.byte	0x04, 0x1e
        /*007e*/ 	.short	(.L_25 - .L_24)
.L_24:
        /*0080*/ 	.word	0x00000000
.L_25:


//--------------------- .nv.callgraph             --------------------------
	.section	.nv.callgraph,"",@"SHT_CUDA_CALLGRAPH"
	.align	4
	.sectionentsize	8
	.align		4
        /*0000*/ 	.word	0x00000000
	.align		4
        /*0004*/ 	.word	0xffffffff
	.align		4
        /*0008*/ 	.word	0x00000000
	.align		4
        /*000c*/ 	.word	0xfffffffe
	.align		4
        /*0010*/ 	.word	0x00000000
	.align		4
        /*0014*/ 	.word	0xfffffffd
	.align		4
        /*0018*/ 	.word	0x00000000
	.align		4
        /*001c*/ 	.word	0xfffffffc


//--------------------- .nv.rel.action            --------------------------
	.section	.nv.rel.action,"",@"SHT_CUDA_RELOCINFO"
	.align	8
	.sectionentsize	8
        /*0000*/ 	.byte	0x73, 0x00, 0x00, 0x00, 0x00, 0x00, 0x00, 0x00, 0x00, 0x00, 0x00, 0x11, 0x25, 0x00, 0x05, 0x36


//--------------------- .nv.constant0.triton_poi_fused__to_copy_1 --------------------------
	.section	.nv.constant0.triton_poi_fused__to_copy_1,"a",@progbits
	.sectionflags	@""
	.align	4
.nv.constant0.triton_poi_fused__to_copy_1:
	.zero		384


//--------------------- .text.triton_poi_fused__to_copy_1 --------------------------
	.section	.text.triton_poi_fused__to_copy_1,"ax",@progbits
	.sectioninfo	@"SHI_REGISTERS=8"
	.align	128
        .global         triton_poi_fused__to_copy_1
        .type           triton_poi_fused__to_copy_1,@function
        .size           triton_poi_fused__to_copy_1,(.L_x_3 - triton_poi_fused__to_copy_1)
        .other          triton_poi_fused__to_copy_1,@"STO_CUDA_ENTRY STV_DEFAULT"
triton_poi_fused__to_copy_1:
.text.triton_poi_fused__to_copy_1:
[----:B------:R-:W-:Y:S02]  /*0000*/  IMAD.MOV.U32 R1, RZ, RZ, c[0x0][0x28] ;  /* 0x00000a00ff017624 */ /* 0x000fe400078e00ff */
[----:B------:R-:W0:Y:S01]  /*0010*/  S2R R0, SR_TID.X ;  /* 0x0000000000007919 */ /* 0x000e220000002100 */
[----:B------:R-:W-:Y:S01]  /*0020*/  MOV R5, 0x2 ;  /* 0x0000000200057802 */ /* 0x000fe20000000f00 */
[----:B------:R-:W-:Y:S01]  /*0030*/  ULDC.64 UR4, c[0x0][0x118] ;  /* 0x0000460000047ab9 */ /* 0x000fe20000000a00 */
[----:B------:R-:W-:Y:S01]  /*0040*/  BSSY B0, `(.L_x_0) ;  /* 0x000000c000007945 */ /* 0x000fe20003800000 */
[----:B------:R-:W1:Y:S01]  /*0050*/  S2R R3, SR_CTAID.X ;  /* 0x0000000000037919 */ /* 0x000e620000002500 */
[----:B0-----:R-:W-:-:S04]  /*0060*/  SHF.L.U32 R0, R0, 0x1, RZ ;  /* 0x0000000100007819 */ /* 0x001fc800000006ff */
[----:B------:R-:W-:-:S05]  /*0070*/  LOP3.LUT R0, R0, 0xfe, RZ, 0xc0, !PT ;  /* 0x000000fe00007812 */ /* 0x000fca00078ec0ff */
[----:B-1----:R-:W-:Y:S02]  /*0080*/  IMAD R0, R3, 0x100, R0 ;  /* 0x0000010003007824 */ /* 0x002fe400078e0200 */
[----:B------:R-:W-:Y:S02]  /*0090*/  CS2R R2, SRZ ;  /* 0x0000000000027805 */ /* 0x000fe4000001ff00 */
[C---:B------:R-:W-:Y:S01]  /*00a0*/  IMAD.WIDE R4, R0.reuse, R5, c[0x0][0x168] ;  /* 0x00005a0000047625 */ /* 0x040fe200078e0205 */
[----:B------:R-:W-:-:S13]  /*00b0*/  ISETP.GE.AND P0, PT, R0, 0xd800, PT ;  /* 0x0000d8000000780c */ /* 0x000fda0003f06270 */
[----:B------:R-:W-:Y:S05]  /*00c0*/  @P0 BRA `(.L_x_1) ;  /* 0x0000003000000947 */ /* 0x000fea0003800000 */
[----:B------:R-:W-:-:S04]  /*00d0*/  IMAD.MOV.U32 R3, RZ, RZ, 0x4 ;  /* 0x00000004ff037424 */ /* 0x000fc800078e00ff */
[----:B------:R-:W-:-:S06]  /*00e0*/  IMAD.WIDE R2, R0, R3, c[0x0][0x160] ;  /* 0x0000580000027625 */ /* 0x000fcc00078e0203 */
[----:B------:R-:W5:Y:S02]  /*00f0*/  LDG.E.64 R2, [R2.64] ;  /* 0x0000000402027981 */ /* 0x000f64000c1e1b00 */
.L_x_1:
[----:B------:R-:W-:Y:S05]  /*0100*/  BSYNC B0 ;  /* 0x0000000000007941 */ /* 0x000fea0003800000 */
.L_x_0:
[----:B-----5:R-:W-:Y:S01]  /*0110*/  F2FP.BF16.PACK_AB R3, R3, R2 ;  /* 0x000000020303723e */ /* 0x020fe200000010ff */
[----:B------:R-:W-:Y:S06]  /*0120*/  @P0 EXIT ;  /* 0x000000000000094d */ /* 0x000fec0003800000 */
[----:B------:R-:W-:Y:S01]  /*0130*/  STG.E [R4.64], R3 ;  /* 0x0000000304007986 */ /* 0x000fe2000c101904 */
[----:B------:R-:W-:Y:S05]  /*0140*/  EXIT ;  /* 0x000000000000794d */ /* 0x000fea0003800000 */
.L_x_2:
[----:B------:R-:W-:-:S00]  /*0150*/  BRA `(.L_x_2) ;  /* 0xfffffff000007947 */ /* 0x000fc0000383ffff */
[----:B------:R-:W-:-:S00]  /*0160*/  NOP ;  /* 0x0000000000007918 */ /* 0x000fc00000000000 */
        /* <DEDUP_REMOVED lines=9> */
.L_x_3:
